//
// Generated by NVIDIA NVVM Compiler
//
// Compiler Build ID: CL-36424714
// Cuda compilation tools, release 13.0, V13.0.88
// Based on NVVM 20.0.0
//

.version 9.0
.target sm_100
.address_size 64

	// .globl	_Z13gpu_basicmathPfS_S_

.visible .entry _Z13gpu_basicmathPfS_S_(
	.param .u64 .ptr .align 1 _Z13gpu_basicmathPfS_S__param_0,
	.param .u64 .ptr .align 1 _Z13gpu_basicmathPfS_S__param_1,
	.param .u64 .ptr .align 1 _Z13gpu_basicmathPfS_S__param_2
)
{
	.reg .b32 	%r<5>;
	.reg .b32 	%f<4>;
	.reg .b64 	%rd<11>;

	ld.param.u64 	%rd1, [_Z13gpu_basicmathPfS_S__param_0];
	ld.param.u64 	%rd2, [_Z13gpu_basicmathPfS_S__param_1];
	ld.param.u64 	%rd3, [_Z13gpu_basicmathPfS_S__param_2];
	cvta.to.global.u64 	%rd4, %rd3;
	cvta.to.global.u64 	%rd5, %rd2;
	cvta.to.global.u64 	%rd6, %rd1;
	mov.u32 	%r1, %tid.x;
	mov.u32 	%r2, %ntid.x;
	mov.u32 	%r3, %ctaid.x;
	mad.lo.s32 	%r4, %r2, %r3, %r1;
	mul.wide.s32 	%rd7, %r4, 4;
	add.s64 	%rd8, %rd6, %rd7;
	ld.global.f32 	%f1, [%rd8];
	add.s64 	%rd9, %rd5, %rd7;
	ld.global.f32 	%f2, [%rd9];
	add.f32 	%f3, %f1, %f2;
	add.s64 	%rd10, %rd4, %rd7;
	st.global.f32 	[%rd10], %f3;
	ret;

}


// ===== COMPILED SASS (sm_100) =====

	.target	sm_100

	.elftype	@"ET_EXEC"


//--------------------- .note.nv.tkinfo           --------------------------
	.section	.note.nv.tkinfo,"",@"SHT_NOTE"
	.sectionflags	@"SHF_NOTE_NV_TKINFO"
	.tkinfo
        /*0018*/ 	.word	0x00000002
        /*0030*/ 	.string	""
        /*0030*/ 	.string	"ptxas"
        /*0030*/ 	.string	"Cuda compilation tools, release 13.0, V13.0.88"
        /*0030*/ 	.string	"Build cuda_13.0.r13.0/compiler.36424714_0"
        /*0030*/ 	.string	"-arch sm_100 -m 64 "



//--------------------- .note.nv.cuinfo           --------------------------
	.section	.note.nv.cuinfo,"",@"SHT_NOTE"
	.sectionflags	@"SHF_NOTE_NV_CUINFO"
        /*0018*/ 	.short	0x0002
        /*001a*/ 	.short	0x0064
        /*001c*/ 	.short	0x0082
	.zero		2


//--------------------- .nv.info                  --------------------------
	.section	.nv.info,"",@"SHT_CUDA_INFO"
	.align	4


	//----- nvinfo : EIATTR_REGCOUNT
	.align		4
        /*0000*/ 	.byte	0x04, 0x2f
        /*0002*/ 	.short	(.L_1 - .L_0)
	.align		4
.L_0:
        /*0004*/ 	.word	index@(_Z13gpu_basicmathPfS_S_)
        /*0008*/ 	.word	0x0000000c


	//----- nvinfo : EIATTR_FRAME_SIZE
	.align		4
.L_1:
        /*000c*/ 	.byte	0x04, 0x11
        /*000e*/ 	.short	(.L_3 - .L_2)
	.align		4
.L_2:
        /*0010*/ 	.word	index@(_Z13gpu_basicmathPfS_S_)
        /*0014*/ 	.word	0x00000000


	//----- nvinfo : EIATTR_MIN_STACK_SIZE
	.align		4
.L_3:
        /*0018*/ 	.byte	0x04, 0x12
        /*001a*/ 	.short	(.L_5 - .L_4)
	.align		4
.L_4:
        /*001c*/ 	.word	index@(_Z13gpu_basicmathPfS_S_)
        /*0020*/ 	.word	0x00000000
.L_5:


//--------------------- .nv.compat                --------------------------
	.section	.nv.compat,"",@"SHT_CUDA_COMPAT_INFO"
	.align	4
        /*0000*/ 	.byte	0x02, 0x09, 0x00, 0x00, 0x02, 0x02, 0x01, 0x00, 0x02, 0x05, 0x05, 0x00, 0x03, 0x07, 0x01, 0x01
        /*0010*/ 	.byte	0x02, 0x03, 0x00, 0x00, 0x02, 0x06, 0x01, 0x00, 0x04, 0x0b, 0x08, 0x00, 0x09, 0x00, 0x00, 0x00
        /*0020*/ 	.byte	0x00, 0x00, 0x00, 0x00


//--------------------- .nv.info._Z13gpu_basicmathPfS_S_ --------------------------
	.section	.nv.info._Z13gpu_basicmathPfS_S_,"",@"SHT_CUDA_INFO"
	.sectionflags	@""
	.align	4


	//----- nvinfo : EIATTR_CUDA_API_VERSION
	.align		4
        /*0000*/ 	.byte	0x04, 0x37
        /*0002*/ 	.short	(.L_7 - .L_6)
.L_6:
        /*0004*/ 	.word	0x00000082


	//----- nvinfo : EIATTR_KPARAM_INFO
	.align		4
.L_7:
        /*0008*/ 	.byte	0x04, 0x17
        /*000a*/ 	.short	(.L_9 - .L_8)
.L_8:
        /*000c*/ 	.word	0x00000000
        /*0010*/ 	.short	0x0002
        /*0012*/ 	.short	0x0010
        /*0014*/ 	.byte	0x00, 0xf5, 0x21, 0x00


	//----- nvinfo : EIATTR_KPARAM_INFO
	.align		4
.L_9:
        /*0018*/ 	.byte	0x04, 0x17
        /*001a*/ 	.short	(.L_11 - .L_10)
.L_10:
        /*001c*/ 	.word	0x00000000
        /*0020*/ 	.short	0x0001
        /*0022*/ 	.short	0x0008
        /*0024*/ 	.byte	0x00, 0xf5, 0x21, 0x00


	//----- nvinfo : EIATTR_KPARAM_INFO
	.align		4
.L_11:
        /*0028*/ 	.byte	0x04, 0x17
        /*002a*/ 	.short	(.L_13 - .L_12)
.L_12:
        /*002c*/ 	.word	0x00000000
        /*0030*/ 	.short	0x0000
        /*0032*/ 	.short	0x0000
        /*0034*/ 	.byte	0x00, 0xf5, 0x21, 0x00


	//----- nvinfo : EIATTR_SPARSE_MMA_MASK
	.align		4
.L_13:
        /*0038*/ 	.byte	0x03, 0x50
        /*003a*/ 	.short	0x0000


	//----- nvinfo : EIATTR_MAXREG_COUNT
	.align		4
        /*003c*/ 	.byte	0x03, 0x1b
        /*003e*/ 	.short	0x00ff


	//----- nvinfo : EIATTR_MERCURY_ISA_VERSION
	.align		4
        /*0040*/ 	.byte	0x03, 0x5f
        /*0042*/ 	.short	0x0101


	//----- nvinfo : EIATTR_VRC_CTA_INIT_COUNT
	.align		4
        /*0044*/ 	.byte	0x02, 0x4a
	.zero		1
	.zero		1


	//----- nvinfo : EIATTR_EXIT_INSTR_OFFSETS
	.align		4
        /*0048*/ 	.byte	0x04, 0x1c
        /*004a*/ 	.short	(.L_15 - .L_14)


	//   ....[0]....
.L_14:
        /*004c*/ 	.word	0x00000100


	//----- nvinfo : EIATTR_CBANK_PARAM_SIZE
	.align		4
.L_15:
        /*0050*/ 	.byte	0x03, 0x19
        /*0052*/ 	.short	0x0018


	//----- nvinfo : EIATTR_PARAM_CBANK
	.align		4
        /*0054*/ 	.byte	0x04, 0x0a
        /*0056*/ 	.short	(.L_17 - .L_16)
	.align		4
.L_16:
        /*0058*/ 	.word	index@(.nv.constant0._Z13gpu_basicmathPfS_S_)
        /*005c*/ 	.short	0x0380
        /*005e*/ 	.short	0x0018


	//----- nvinfo : EIATTR_SW_WAR
	.align		4
.L_17:
        /*0060*/ 	.byte	0x04, 0x36
        /*0062*/ 	.short	(.L_19 - .L_18)
.L_18:
        /*0064*/ 	.word	0x00000008
.L_19:


//--------------------- .nv.callgraph             --------------------------
	.section	.nv.callgraph,"",@"SHT_CUDA_CALLGRAPH"
	.align	4
	.sectionentsize	8
	.align		4
        /*0000*/ 	.word	0x00000000
	.align		4
        /*0004*/ 	.word	0xffffffff
	.align		4
        /*0008*/ 	.word	0x00000000
	.align		4
        /*000c*/ 	.word	0xfffffffe
	.align		4
        /*0010*/ 	.word	0x00000000
	.align		4
        /*0014*/ 	.word	0xfffffffd
	.align		4
        /*0018*/ 	.word	0x00000000
	.align		4
        /*001c*/ 	.word	0xfffffffc


//--------------------- .text._Z13gpu_basicmathPfS_S_ --------------------------
	.section	.text._Z13gpu_basicmathPfS_S_,"ax",@progbits
	.align	128
        .global         _Z13gpu_basicmathPfS_S_
        .type           _Z13gpu_basicmathPfS_S_,@function
        .size           _Z13gpu_basicmathPfS_S_,(.L_x_1 - _Z13gpu_basicmathPfS_S_)
        .other          _Z13gpu_basicmathPfS_S_,@"STO_CUDA_ENTRY STV_DEFAULT"
_Z13gpu_basicmathPfS_S_:
.text._Z13gpu_basicmathPfS_S_:
[----:B------:R-:W-:Y:S01]  /*0000*/  LDC R1, c[0x0][0x37c] ;  /* 0x0000df00ff017b82 */ /* 0x000fe20000000800 */
[----:B------:R-:W0:Y:S07]  /*0010*/  S2R R9, SR_TID.X ;  /* 0x0000000000097919 */ /* 0x000e2e0000002100 */
[----:B------:R-:W1:Y:S01]  /*0020*/  LDC.64 R2, c[0x0][0x380] ;  /* 0x0000e000ff027b82 */ /* 0x000e620000000a00 */
[----:B------:R-:W0:Y:S01]  /*0030*/  LDCU UR6, c[0x0][0x360] ;  /* 0x00006c00ff0677ac */ /* 0x000e220008000800 */
[----:B------:R-:W0:Y:S01]  /*0040*/  S2R R0, SR_CTAID.X ;  /* 0x0000000000007919 */ /* 0x000e220000002500 */
[----:B------:R-:W2:Y:S05]  /*0050*/  LDCU.64 UR4, c[0x0][0x358] ;  /* 0x00006b00ff0477ac */ /* 0x000eaa0008000a00 */
[----:B------:R-:W3:Y:S08]  /*0060*/  LDC.64 R4, c[0x0][0x388] ;  /* 0x0000e200ff047b82 */ /* 0x000ef00000000a00 */
[----:B------:R-:W4:Y:S01]  /*0070*/  LDC.64 R6, c[0x0][0x390] ;  /* 0x0000e400ff067b82 */ /* 0x000f220000000a00 */
[----:B0-----:R-:W-:-:S04]  /*0080*/  IMAD R9, R0, UR6, R9 ;  /* 0x0000000600097c24 */ /* 0x001fc8000f8e0209 */
[----:B-1----:R-:W-:-:S04]  /*0090*/  IMAD.WIDE R2, R9, 0x4, R2 ;  /* 0x0000000409027825 */ /* 0x002fc800078e0202 */
[C---:B---3--:R-:W-:Y:S02]  /*00a0*/  IMAD.WIDE R4, R9.reuse, 0x4, R4 ;  /* 0x0000000409047825 */ /* 0x048fe400078e0204 */
[----:B--2---:R-:W2:Y:S04]  /*00b0*/  LDG.E R2, desc[UR4][R2.64] ;  /* 0x0000000402027981 */ /* 0x004ea8000c1e1900 */
[----:B------:R-:W2:Y:S01]  /*00c0*/  LDG.E R5, desc[UR4][R4.64] ;  /* 0x0000000404057981 */ /* 0x000ea2000c1e1900 */
[----:B----4-:R-:W-:-:S04]  /*00d0*/  IMAD.WIDE R6, R9, 0x4, R6 ;  /* 0x0000000409067825 */ /* 0x010fc800078e0206 */
[----:B--2---:R-:W-:-:S05]  /*00e0*/  FADD R9, R2, R5 ;  /* 0x0000000502097221 */ /* 0x004fca0000000000 */
[----:B------:R-:W-:Y:S01]  /*00f0*/  STG.E desc[UR4][R6.64], R9 ;  /* 0x0000000906007986 */ /* 0x000fe2000c101904 */
[----:B------:R-:W-:Y:S05]  /*0100*/  EXIT ;  /* 0x000000000000794d */ /* 0x000fea0003800000 */
.L_x_0:
[----:B------:R-:W-:-:S00]  /*0110*/  BRA `(.L_x_0) ;  /* 0xfffffffc00fc7947 */ /* 0x000fc0000383ffff */
[----:B------:R-:W-:-:S00]  /*0120*/  NOP ;  /* 0x0000000000007918 */ /* 0x000fc00000000000 */
        /* <DEDUP_REMOVED lines=13> */
.L_x_1:


//--------------------- .nv.shared.reserved.0     --------------------------
	.section	.nv.shared.reserved.0,"aw",@nobits
	.weak		__nv_reservedSMEM_offset_0_alias
	.size		__nv_reservedSMEM_offset_0_alias, 0, 64
	.other		__nv_reservedSMEM_offset_0_alias,@"STO_CUDA_RESERVED_SHARED STV_DEFAULT"
__nv_reservedSMEM_offset_0_alias:
	.zero		0
	.zero		64


//--------------------- .nv.constant0._Z13gpu_basicmathPfS_S_ --------------------------
	.section	.nv.constant0._Z13gpu_basicmathPfS_S_,"a",@progbits
	.sectionflags	@""
	.align	4
.nv.constant0._Z13gpu_basicmathPfS_S_:
	.zero		920


//--------------------- SYMBOLS --------------------------

	.type		.nv.reservedSmem.offset0,@object
	.size		.nv.reservedSmem.offset0,0x4
